//
// Generated by NVIDIA NVVM Compiler
//
// Compiler Build ID: CL-36424714
// Cuda compilation tools, release 13.0, V13.0.88
// Based on NVVM 20.0.0
//

.version 9.0
.target sm_100
.address_size 64

	// .globl	_Z14MatrixMultiplyPfS_S_iii

.visible .entry _Z14MatrixMultiplyPfS_S_iii(
	.param .u64 .ptr .align 1 _Z14MatrixMultiplyPfS_S_iii_param_0,
	.param .u64 .ptr .align 1 _Z14MatrixMultiplyPfS_S_iii_param_1,
	.param .u64 .ptr .align 1 _Z14MatrixMultiplyPfS_S_iii_param_2,
	.param .u32 _Z14MatrixMultiplyPfS_S_iii_param_3,
	.param .u32 _Z14MatrixMultiplyPfS_S_iii_param_4,
	.param .u32 _Z14MatrixMultiplyPfS_S_iii_param_5
)
{
	.reg .pred 	%p<13>;
	.reg .b32 	%r<43>;
	.reg .b32 	%f<68>;
	.reg .b64 	%rd<53>;

	ld.param.u64 	%rd7, [_Z14MatrixMultiplyPfS_S_iii_param_0];
	ld.param.u64 	%rd8, [_Z14MatrixMultiplyPfS_S_iii_param_1];
	ld.param.u64 	%rd6, [_Z14MatrixMultiplyPfS_S_iii_param_2];
	ld.param.u32 	%r20, [_Z14MatrixMultiplyPfS_S_iii_param_3];
	ld.param.u32 	%r21, [_Z14MatrixMultiplyPfS_S_iii_param_4];
	ld.param.u32 	%r19, [_Z14MatrixMultiplyPfS_S_iii_param_5];
	cvta.to.global.u64 	%rd1, %rd8;
	cvta.to.global.u64 	%rd2, %rd7;
	mov.u32 	%r22, %ctaid.y;
	shl.b32 	%r23, %r22, 1;
	mov.u32 	%r24, %tid.y;
	add.s32 	%r1, %r23, %r24;
	mov.u32 	%r25, %ctaid.x;
	shl.b32 	%r26, %r25, 1;
	mov.u32 	%r27, %tid.x;
	add.s32 	%r28, %r26, %r27;
	setp.ge.s32 	%p1, %r1, %r20;
	setp.ge.s32 	%p2, %r28, %r21;
	or.pred  	%p3, %p1, %p2;
	@%p3 bra 	$L__BB0_14;
	setp.lt.s32 	%p4, %r19, 1;
	mov.f32 	%f67, 0f00000000;
	@%p4 bra 	$L__BB0_13;
	mul.lo.s32 	%r3, %r19, %r1;
	and.b32  	%r4, %r19, 7;
	setp.lt.u32 	%p5, %r19, 8;
	mov.f32 	%f67, 0f00000000;
	mov.b32 	%r41, 0;
	@%p5 bra 	$L__BB0_5;
	and.b32  	%r41, %r19, 2147483640;
	neg.s32 	%r39, %r41;
	shl.b32 	%r7, %r21, 3;
	mul.wide.u32 	%rd9, %r3, 4;
	add.s64 	%rd10, %rd9, %rd2;
	add.s64 	%rd52, %rd10, 16;
	mov.f32 	%f67, 0f00000000;
	mul.wide.s32 	%rd13, %r21, 4;
	mov.u32 	%r38, %r28;
$L__BB0_4:
	.pragma "nounroll";
	ld.global.f32 	%f17, [%rd52+-16];
	mul.wide.s32 	%rd11, %r38, 4;
	add.s64 	%rd12, %rd1, %rd11;
	ld.global.f32 	%f18, [%rd12];
	fma.rn.f32 	%f19, %f17, %f18, %f67;
	ld.global.f32 	%f20, [%rd52+-12];
	add.s64 	%rd14, %rd12, %rd13;
	ld.global.f32 	%f21, [%rd14];
	fma.rn.f32 	%f22, %f20, %f21, %f19;
	ld.global.f32 	%f23, [%rd52+-8];
	add.s64 	%rd15, %rd14, %rd13;
	ld.global.f32 	%f24, [%rd15];
	fma.rn.f32 	%f25, %f23, %f24, %f22;
	ld.global.f32 	%f26, [%rd52+-4];
	add.s64 	%rd16, %rd15, %rd13;
	ld.global.f32 	%f27, [%rd16];
	fma.rn.f32 	%f28, %f26, %f27, %f25;
	ld.global.f32 	%f29, [%rd52];
	add.s64 	%rd17, %rd16, %rd13;
	ld.global.f32 	%f30, [%rd17];
	fma.rn.f32 	%f31, %f29, %f30, %f28;
	ld.global.f32 	%f32, [%rd52+4];
	add.s64 	%rd18, %rd17, %rd13;
	ld.global.f32 	%f33, [%rd18];
	fma.rn.f32 	%f34, %f32, %f33, %f31;
	ld.global.f32 	%f35, [%rd52+8];
	add.s64 	%rd19, %rd18, %rd13;
	ld.global.f32 	%f36, [%rd19];
	fma.rn.f32 	%f37, %f35, %f36, %f34;
	ld.global.f32 	%f38, [%rd52+12];
	add.s64 	%rd20, %rd19, %rd13;
	ld.global.f32 	%f39, [%rd20];
	fma.rn.f32 	%f67, %f38, %f39, %f37;
	add.s32 	%r39, %r39, 8;
	add.s32 	%r38, %r38, %r7;
	add.s64 	%rd52, %rd52, 32;
	setp.ne.s32 	%p6, %r39, 0;
	@%p6 bra 	$L__BB0_4;
$L__BB0_5:
	setp.eq.s32 	%p7, %r4, 0;
	@%p7 bra 	$L__BB0_13;
	and.b32  	%r13, %r19, 3;
	setp.lt.u32 	%p8, %r4, 4;
	@%p8 bra 	$L__BB0_8;
	add.s32 	%r30, %r41, %r3;
	mul.wide.u32 	%rd21, %r30, 4;
	add.s64 	%rd22, %rd2, %rd21;
	ld.global.f32 	%f41, [%rd22];
	mad.lo.s32 	%r31, %r41, %r21, %r28;
	mul.wide.s32 	%rd23, %r31, 4;
	add.s64 	%rd24, %rd1, %rd23;
	ld.global.f32 	%f42, [%rd24];
	fma.rn.f32 	%f43, %f41, %f42, %f67;
	cvt.u64.u32 	%rd25, %r3;
	cvt.u64.u32 	%rd26, %r41;
	add.s64 	%rd27, %rd26, %rd25;
	shl.b64 	%rd28, %rd27, 2;
	add.s64 	%rd29, %rd2, %rd28;
	ld.global.f32 	%f44, [%rd29+4];
	mul.wide.s32 	%rd30, %r21, 4;
	add.s64 	%rd31, %rd24, %rd30;
	ld.global.f32 	%f45, [%rd31];
	fma.rn.f32 	%f46, %f44, %f45, %f43;
	ld.global.f32 	%f47, [%rd29+8];
	add.s64 	%rd32, %rd31, %rd30;
	ld.global.f32 	%f48, [%rd32];
	fma.rn.f32 	%f49, %f47, %f48, %f46;
	ld.global.f32 	%f50, [%rd29+12];
	add.s64 	%rd33, %rd32, %rd30;
	ld.global.f32 	%f51, [%rd33];
	fma.rn.f32 	%f67, %f50, %f51, %f49;
	add.s32 	%r41, %r41, 4;
$L__BB0_8:
	setp.eq.s32 	%p9, %r13, 0;
	@%p9 bra 	$L__BB0_13;
	setp.eq.s32 	%p10, %r13, 1;
	@%p10 bra 	$L__BB0_11;
	add.s32 	%r32, %r41, %r3;
	mul.wide.u32 	%rd34, %r32, 4;
	add.s64 	%rd35, %rd2, %rd34;
	ld.global.f32 	%f53, [%rd35];
	mad.lo.s32 	%r33, %r41, %r21, %r28;
	mul.wide.s32 	%rd36, %r33, 4;
	add.s64 	%rd37, %rd1, %rd36;
	ld.global.f32 	%f54, [%rd37];
	fma.rn.f32 	%f55, %f53, %f54, %f67;
	cvt.u64.u32 	%rd38, %r3;
	cvt.u64.u32 	%rd39, %r41;
	add.s64 	%rd40, %rd39, %rd38;
	shl.b64 	%rd41, %rd40, 2;
	add.s64 	%rd42, %rd2, %rd41;
	ld.global.f32 	%f56, [%rd42+4];
	mul.wide.s32 	%rd43, %r21, 4;
	add.s64 	%rd44, %rd37, %rd43;
	ld.global.f32 	%f57, [%rd44];
	fma.rn.f32 	%f67, %f56, %f57, %f55;
	add.s32 	%r41, %r41, 2;
$L__BB0_11:
	and.b32  	%r34, %r19, 1;
	setp.eq.b32 	%p11, %r34, 1;
	not.pred 	%p12, %p11;
	@%p12 bra 	$L__BB0_13;
	add.s32 	%r35, %r41, %r3;
	mul.wide.u32 	%rd45, %r35, 4;
	add.s64 	%rd46, %rd2, %rd45;
	ld.global.f32 	%f58, [%rd46];
	mad.lo.s32 	%r36, %r41, %r21, %r28;
	mul.wide.s32 	%rd47, %r36, 4;
	add.s64 	%rd48, %rd1, %rd47;
	ld.global.f32 	%f59, [%rd48];
	fma.rn.f32 	%f67, %f58, %f59, %f67;
$L__BB0_13:
	mad.lo.s32 	%r37, %r21, %r1, %r28;
	cvta.to.global.u64 	%rd49, %rd6;
	mul.wide.s32 	%rd50, %r37, 4;
	add.s64 	%rd51, %rd49, %rd50;
	st.global.f32 	[%rd51], %f67;
$L__BB0_14:
	ret;

}


// ===== COMPILED SASS (sm_100) =====

	.target	sm_100

	.elftype	@"ET_EXEC"


//--------------------- .note.nv.tkinfo           --------------------------
	.section	.note.nv.tkinfo,"",@"SHT_NOTE"
	.sectionflags	@"SHF_NOTE_NV_TKINFO"
	.tkinfo
        /*0018*/ 	.word	0x00000002
        /*0030*/ 	.string	""
        /*0030*/ 	.string	"ptxas"
        /*0030*/ 	.string	"Cuda compilation tools, release 13.0, V13.0.88"
        /*0030*/ 	.string	"Build cuda_13.0.r13.0/compiler.36424714_0"
        /*0030*/ 	.string	"-arch sm_100 -m 64 "



//--------------------- .note.nv.cuinfo           --------------------------
	.section	.note.nv.cuinfo,"",@"SHT_NOTE"
	.sectionflags	@"SHF_NOTE_NV_CUINFO"
        /*0018*/ 	.short	0x0002
        /*001a*/ 	.short	0x0064
        /*001c*/ 	.short	0x0082
	.zero		2


//--------------------- .nv.info                  --------------------------
	.section	.nv.info,"",@"SHT_CUDA_INFO"
	.align	4


	//----- nvinfo : EIATTR_REGCOUNT
	.align		4
        /*0000*/ 	.byte	0x04, 0x2f
        /*0002*/ 	.short	(.L_1 - .L_0)
	.align		4
.L_0:
        /*0004*/ 	.word	index@(_Z14MatrixMultiplyPfS_S_iii)
        /*0008*/ 	.word	0x00000020


	//----- nvinfo : EIATTR_FRAME_SIZE
	.align		4
.L_1:
        /*000c*/ 	.byte	0x04, 0x11
        /*000e*/ 	.short	(.L_3 - .L_2)
	.align		4
.L_2:
        /*0010*/ 	.word	index@(_Z14MatrixMultiplyPfS_S_iii)
        /*0014*/ 	.word	0x00000000


	//----- nvinfo : EIATTR_MIN_STACK_SIZE
	.align		4
.L_3:
        /*0018*/ 	.byte	0x04, 0x12
        /*001a*/ 	.short	(.L_5 - .L_4)
	.align		4
.L_4:
        /*001c*/ 	.word	index@(_Z14MatrixMultiplyPfS_S_iii)
        /*0020*/ 	.word	0x00000000
.L_5:


//--------------------- .nv.compat                --------------------------
	.section	.nv.compat,"",@"SHT_CUDA_COMPAT_INFO"
	.align	4
        /*0000*/ 	.byte	0x02, 0x09, 0x00, 0x00, 0x02, 0x02, 0x01, 0x00, 0x02, 0x05, 0x05, 0x00, 0x03, 0x07, 0x01, 0x01
        /*0010*/ 	.byte	0x02, 0x03, 0x00, 0x00, 0x02, 0x06, 0x01, 0x00, 0x04, 0x0b, 0x08, 0x00, 0x09, 0x00, 0x00, 0x00
        /*0020*/ 	.byte	0x00, 0x00, 0x00, 0x00


//--------------------- .nv.info._Z14MatrixMultiplyPfS_S_iii --------------------------
	.section	.nv.info._Z14MatrixMultiplyPfS_S_iii,"",@"SHT_CUDA_INFO"
	.sectionflags	@""
	.align	4


	//----- nvinfo : EIATTR_CUDA_API_VERSION
	.align		4
        /*0000*/ 	.byte	0x04, 0x37
        /*0002*/ 	.short	(.L_7 - .L_6)
.L_6:
        /*0004*/ 	.word	0x00000082


	//----- nvinfo : EIATTR_KPARAM_INFO
	.align		4
.L_7:
        /*0008*/ 	.byte	0x04, 0x17
        /*000a*/ 	.short	(.L_9 - .L_8)
.L_8:
        /*000c*/ 	.word	0x00000000
        /*0010*/ 	.short	0x0005
        /*0012*/ 	.short	0x0020
        /*0014*/ 	.byte	0x00, 0xf0, 0x11, 0x00


	//----- nvinfo : EIATTR_KPARAM_INFO
	.align		4
.L_9:
        /*0018*/ 	.byte	0x04, 0x17
        /*001a*/ 	.short	(.L_11 - .L_10)
.L_10:
        /*001c*/ 	.word	0x00000000
        /*0020*/ 	.short	0x0004
        /*0022*/ 	.short	0x001c
        /*0024*/ 	.byte	0x00, 0xf0, 0x11, 0x00


	//----- nvinfo : EIATTR_KPARAM_INFO
	.align		4
.L_11:
        /*0028*/ 	.byte	0x04, 0x17
        /*002a*/ 	.short	(.L_13 - .L_12)
.L_12:
        /*002c*/ 	.word	0x00000000
        /*0030*/ 	.short	0x0003
        /*0032*/ 	.short	0x0018
        /*0034*/ 	.byte	0x00, 0xf0, 0x11, 0x00


	//----- nvinfo : EIATTR_KPARAM_INFO
	.align		4
.L_13:
        /*0038*/ 	.byte	0x04, 0x17
        /*003a*/ 	.short	(.L_15 - .L_14)
.L_14:
        /*003c*/ 	.word	0x00000000
        /*0040*/ 	.short	0x0002
        /*0042*/ 	.short	0x0010
        /*0044*/ 	.byte	0x00, 0xf5, 0x21, 0x00


	//----- nvinfo : EIATTR_KPARAM_INFO
	.align		4
.L_15:
        /*0048*/ 	.byte	0x04, 0x17
        /*004a*/ 	.short	(.L_17 - .L_16)
.L_16:
        /*004c*/ 	.word	0x00000000
        /*0050*/ 	.short	0x0001
        /*0052*/ 	.short	0x0008
        /*0054*/ 	.byte	0x00, 0xf5, 0x21, 0x00


	//----- nvinfo : EIATTR_KPARAM_INFO
	.align		4
.L_17:
        /*0058*/ 	.byte	0x04, 0x17
        /*005a*/ 	.short	(.L_19 - .L_18)
.L_18:
        /*005c*/ 	.word	0x00000000
        /*0060*/ 	.short	0x0000
        /*0062*/ 	.short	0x0000
        /*0064*/ 	.byte	0x00, 0xf5, 0x21, 0x00


	//----- nvinfo : EIATTR_SPARSE_MMA_MASK
	.align		4
.L_19:
        /*0068*/ 	.byte	0x03, 0x50
        /*006a*/ 	.short	0x0000


	//----- nvinfo : EIATTR_MAXREG_COUNT
	.align		4
        /*006c*/ 	.byte	0x03, 0x1b
        /*006e*/ 	.short	0x00ff


	//----- nvinfo : EIATTR_MERCURY_ISA_VERSION
	.align		4
        /*0070*/ 	.byte	0x03, 0x5f
        /*0072*/ 	.short	0x0101


	//----- nvinfo : EIATTR_VRC_CTA_INIT_COUNT
	.align		4
        /*0074*/ 	.byte	0x02, 0x4a
	.zero		1
	.zero		1


	//----- nvinfo : EIATTR_EXIT_INSTR_OFFSETS
	.align		4
        /*0078*/ 	.byte	0x04, 0x1c
        /*007a*/ 	.short	(.L_21 - .L_20)


	//   ....[0]....
.L_20:
        /*007c*/ 	.word	0x000000a0


	//   ....[1]....
        /*0080*/ 	.word	0x000008c0


	//----- nvinfo : EIATTR_CBANK_PARAM_SIZE
	.align		4
.L_21:
        /*0084*/ 	.byte	0x03, 0x19
        /*0086*/ 	.short	0x0024


	//----- nvinfo : EIATTR_PARAM_CBANK
	.align		4
        /*0088*/ 	.byte	0x04, 0x0a
        /*008a*/ 	.short	(.L_23 - .L_22)
	.align		4
.L_22:
        /*008c*/ 	.word	index@(.nv.constant0._Z14MatrixMultiplyPfS_S_iii)
        /*0090*/ 	.short	0x0380
        /*0092*/ 	.short	0x0024


	//----- nvinfo : EIATTR_SW_WAR
	.align		4
.L_23:
        /*0094*/ 	.byte	0x04, 0x36
        /*0096*/ 	.short	(.L_25 - .L_24)
.L_24:
        /*0098*/ 	.word	0x00000008
.L_25:


//--------------------- .nv.callgraph             --------------------------
	.section	.nv.callgraph,"",@"SHT_CUDA_CALLGRAPH"
	.align	4
	.sectionentsize	8
	.align		4
        /*0000*/ 	.word	0x00000000
	.align		4
        /*0004*/ 	.word	0xffffffff
	.align		4
        /*0008*/ 	.word	0x00000000
	.align		4
        /*000c*/ 	.word	0xfffffffe
	.align		4
        /*0010*/ 	.word	0x00000000
	.align		4
        /*0014*/ 	.word	0xfffffffd
	.align		4
        /*0018*/ 	.word	0x00000000
	.align		4
        /*001c*/ 	.word	0xfffffffc


//--------------------- .text._Z14MatrixMultiplyPfS_S_iii --------------------------
	.section	.text._Z14MatrixMultiplyPfS_S_iii,"ax",@progbits
	.align	128
        .global         _Z14MatrixMultiplyPfS_S_iii
        .type           _Z14MatrixMultiplyPfS_S_iii,@function
        .size           _Z14MatrixMultiplyPfS_S_iii,(.L_x_5 - _Z14MatrixMultiplyPfS_S_iii)
        .other          _Z14MatrixMultiplyPfS_S_iii,@"STO_CUDA_ENTRY STV_DEFAULT"
_Z14MatrixMultiplyPfS_S_iii:
.text._Z14MatrixMultiplyPfS_S_iii:
[----:B------:R-:W-:Y:S01]  /*0000*/  LDC R1, c[0x0][0x37c] ;  /* 0x0000df00ff017b82 */ /* 0x000fe20000000800 */
[----:B------:R-:W0:Y:S07]  /*0010*/  S2R R0, SR_CTAID.X ;  /* 0x0000000000007919 */ /* 0x000e2e0000002500 */
[----:B------:R-:W1:Y:S01]  /*0020*/  LDC.64 R2, c[0x0][0x398] ;  /* 0x0000e600ff027b82 */ /* 0x000e620000000a00 */
[----:B------:R-:W0:Y:S01]  /*0030*/  S2R R5, SR_TID.X ;  /* 0x0000000000057919 */ /* 0x000e220000002100 */
[----:B------:R-:W2:Y:S01]  /*0040*/  S2R R19, SR_CTAID.Y ;  /* 0x0000000000137919 */ /* 0x000ea20000002600 */
[----:B------:R-:W2:Y:S01]  /*0050*/  S2R R4, SR_TID.Y ;  /* 0x0000000000047919 */ /* 0x000ea20000002200 */
[----:B0-----:R-:W-:-:S04]  /*0060*/  LEA R0, R0, R5, 0x1 ;  /* 0x0000000500007211 */ /* 0x001fc800078e08ff */
[----:B-1----:R-:W-:Y:S02]  /*0070*/  ISETP.GE.AND P0, PT, R0, R3, PT ;  /* 0x000000030000720c */ /* 0x002fe40003f06270 */
[----:B--2---:R-:W-:-:S04]  /*0080*/  LEA R19, R19, R4, 0x1 ;  /* 0x0000000413137211 */ /* 0x004fc800078e08ff */
[----:B------:R-:W-:-:S13]  /*0090*/  ISETP.GE.OR P0, PT, R19, R2, P0 ;  /* 0x000000021300720c */ /* 0x000fda0000706670 */
[----:B------:R-:W-:Y:S05]  /*00a0*/  @P0 EXIT ;  /* 0x000000000000094d */ /* 0x000fea0003800000 */
[----:B------:R-:W0:Y:S01]  /*00b0*/  LDC R2, c[0x0][0x3a0] ;  /* 0x0000e800ff027b82 */ /* 0x000e220000000800 */
[----:B------:R-:W1:Y:S01]  /*00c0*/  LDCU.64 UR4, c[0x0][0x358] ;  /* 0x00006b00ff0477ac */ /* 0x000e620008000a00 */
[----:B------:R-:W-:Y:S01]  /*00d0*/  HFMA2 R24, -RZ, RZ, 0, 0 ;  /* 0x00000000ff187431 */ /* 0x000fe200000001ff */
[----:B0-----:R-:W-:-:S13]  /*00e0*/  ISETP.GE.AND P0, PT, R2, 0x1, PT ;  /* 0x000000010200780c */ /* 0x001fda0003f06270 */
[----:B-1----:R-:W-:Y:S05]  /*00f0*/  @!P0 BRA `(.L_x_0) ;  /* 0x0000000400e08947 */ /* 0x002fea0003800000 */
[C---:B------:R-:W-:Y:S01]  /*0100*/  ISETP.GE.U32.AND P1, PT, R2.reuse, 0x8, PT ;  /* 0x000000080200780c */ /* 0x040fe20003f26070 */
[----:B------:R-:W-:Y:S01]  /*0110*/  IMAD R20, R19, R2, RZ ;  /* 0x0000000213147224 */ /* 0x000fe200078e02ff */
[----:B------:R-:W-:Y:S02]  /*0120*/  LOP3.LUT R27, R2, 0x7, RZ, 0xc0, !PT ;  /* 0x00000007021b7812 */ /* 0x000fe400078ec0ff */
[----:B------:R-:W-:Y:S02]  /*0130*/  MOV R24, RZ ;  /* 0x000000ff00187202 */ /* 0x000fe40000000f00 */
[----:B------:R-:W-:Y:S02]  /*0140*/  ISETP.NE.AND P0, PT, R27, RZ, PT ;  /* 0x000000ff1b00720c */ /* 0x000fe40003f05270 */
[----:B------:R-:W-:-:S05]  /*0150*/  MOV R21, RZ ;  /* 0x000000ff00157202 */ /* 0x000fca0000000f00 */
[----:B------:R-:W-:Y:S06]  /*0160*/  @!P1 BRA `(.L_x_1) ;  /* 0x0000000000c49947 */ /* 0x000fec0003800000 */
[----:B------:R-:W0:Y:S01]  /*0170*/  LDC.64 R4, c[0x0][0x380] ;  /* 0x0000e000ff047b82 */ /* 0x000e220000000a00 */
[----:B------:R-:W-:Y:S02]  /*0180*/  LOP3.LUT R21, R2, 0x7ffffff8, RZ, 0xc0, !PT ;  /* 0x7ffffff802157812 */ /* 0x000fe400078ec0ff */
[----:B------:R-:W-:Y:S02]  /*0190*/  MOV R24, RZ ;  /* 0x000000ff00187202 */ /* 0x000fe40000000f00 */
[----:B------:R-:W-:Y:S02]  /*01a0*/  MOV R18, R0 ;  /* 0x0000000000127202 */ /* 0x000fe40000000f00 */
[----:B------:R-:W-:Y:S01]  /*01b0*/  IADD3 R22, PT, PT, -R21, RZ, RZ ;  /* 0x000000ff15167210 */ /* 0x000fe20007ffe1ff */
[----:B0-----:R-:W-:-:S03]  /*01c0*/  IMAD.WIDE.U32 R4, R20, 0x4, R4 ;  /* 0x0000000414047825 */ /* 0x001fc600078e0004 */
[----:B------:R-:W-:-:S04]  /*01d0*/  IADD3 R6, P1, PT, R4, 0x10, RZ ;  /* 0x0000001004067810 */ /* 0x000fc80007f3e0ff */
[----:B------:R-:W-:-:S09]  /*01e0*/  IADD3.X R7, PT, PT, RZ, R5, RZ, P1, !PT ;  /* 0x00000005ff077210 */ /* 0x000fd20000ffe4ff */
.L_x_2:
[----:B------:R-:W0:Y:S01]  /*01f0*/  LDC.64 R16, c[0x0][0x388] ;  /* 0x0000e200ff107b82 */ /* 0x000e220000000a00 */
[----:B------:R-:W-:Y:S02]  /*0200*/  MOV R4, R6 ;  /* 0x0000000600047202 */ /* 0x000fe40000000f00 */
[----:B------:R-:W-:-:S05]  /*0210*/  MOV R5, R7 ;  /* 0x0000000700057202 */ /* 0x000fca0000000f00 */
[----:B------:R-:W2:Y:S04]  /*0220*/  LDG.E R25, desc[UR4][R4.64+-0x10] ;  /* 0xfffff00404197981 */ /* 0x000ea8000c1e1900 */
[----:B------:R-:W3:Y:S04]  /*0230*/  LDG.E R23, desc[UR4][R4.64+-0xc] ;  /* 0xfffff40404177981 */ /* 0x000ee8000c1e1900 */
[----:B------:R-:W4:Y:S04]  /*0240*/  LDG.E R29, desc[UR4][R4.64+-0x8] ;  /* 0xfffff804041d7981 */ /* 0x000f28000c1e1900 */
[----:B------:R-:W5:Y:S01]  /*0250*/  LDG.E R28, desc[UR4][R4.64+-0x4] ;  /* 0xfffffc04041c7981 */ /* 0x000f62000c1e1900 */
[----:B0-----:R-:W-:-:S05]  /*0260*/  IMAD.WIDE R16, R18, 0x4, R16 ;  /* 0x0000000412107825 */ /* 0x001fca00078e0210 */
[----:B------:R0:W2:Y:S01]  /*0270*/  LDG.E R26, desc[UR4][R16.64] ;  /* 0x00000004101a7981 */ /* 0x0000a2000c1e1900 */
[----:B------:R-:W-:-:S04]  /*0280*/  IMAD.WIDE R14, R3, 0x4, R16 ;  /* 0x00000004030e7825 */ /* 0x000fc800078e0210 */
[C---:B------:R-:W-:Y:S02]  /*0290*/  IMAD.WIDE R6, R3.reuse, 0x4, R14 ;  /* 0x0000000403067825 */ /* 0x040fe400078e020e */
[----:B------:R-:W3:Y:S02]  /*02a0*/  LDG.E R14, desc[UR4][R14.64] ;  /* 0x000000040e0e7981 */ /* 0x000ee4000c1e1900 */
[C---:B------:R-:W-:Y:S02]  /*02b0*/  IMAD.WIDE R10, R3.reuse, 0x4, R6 ;  /* 0x00000004030a7825 */ /* 0x040fe400078e0206 */
[----:B------:R-:W4:Y:S02]  /*02c0*/  LDG.E R6, desc[UR4][R6.64] ;  /* 0x0000000406067981 */ /* 0x000f24000c1e1900 */
[C---:B------:R-:W-:Y:S02]  /*02d0*/  IMAD.WIDE R8, R3.reuse, 0x4, R10 ;  /* 0x0000000403087825 */ /* 0x040fe400078e020a */
[----:B------:R-:W5:Y:S02]  /*02e0*/  LDG.E R10, desc[UR4][R10.64] ;  /* 0x000000040a0a7981 */ /* 0x000f64000c1e1900 */
[----:B------:R-:W-:-:S02]  /*02f0*/  IMAD.WIDE R12, R3, 0x4, R8 ;  /* 0x00000004030c7825 */ /* 0x000fc400078e0208 */
[----:B------:R-:W5:Y:S04]  /*0300*/  LDG.E R7, desc[UR4][R4.64] ;  /* 0x0000000404077981 */ /* 0x000f68000c1e1900 */
[----:B------:R-:W5:Y:S01]  /*0310*/  LDG.E R8, desc[UR4][R8.64] ;  /* 0x0000000408087981 */ /* 0x000f62000c1e1900 */
[----:B0-----:R-:W-:-:S03]  /*0320*/  IMAD.WIDE R16, R3, 0x4, R12 ;  /* 0x0000000403107825 */ /* 0x001fc600078e020c */
[----:B------:R-:W5:Y:S04]  /*0330*/  LDG.E R12, desc[UR4][R12.64] ;  /* 0x000000040c0c7981 */ /* 0x000f68000c1e1900 */
[----:B------:R-:W5:Y:S04]  /*0340*/  LDG.E R15, desc[UR4][R16.64] ;  /* 0x00000004100f7981 */ /* 0x000f68000c1e1900 */
[----:B------:R-:W5:Y:S04]  /*0350*/  LDG.E R9, desc[UR4][R4.64+0x4] ;  /* 0x0000040404097981 */ /* 0x000f68000c1e1900 */
[----:B------:R-:W5:Y:S01]  /*0360*/  LDG.E R11, desc[UR4][R4.64+0xc] ;  /* 0x00000c04040b7981 */ /* 0x000f62000c1e1900 */
[----:B--2---:R-:W-:Y:S01]  /*0370*/  FFMA R26, R25, R26, R24 ;  /* 0x0000001a191a7223 */ /* 0x004fe20000000018 */
[----:B------:R-:W-:-:S02]  /*0380*/  IMAD.WIDE R24, R3, 0x4, R16 ;  /* 0x0000000403187825 */ /* 0x000fc400078e0210 */
[----:B------:R-:W2:Y:S04]  /*0390*/  LDG.E R16, desc[UR4][R4.64+0x8] ;  /* 0x0000080404107981 */ /* 0x000ea8000c1e1900 */
[----:B------:R-:W2:Y:S01]  /*03a0*/  LDG.E R24, desc[UR4][R24.64] ;  /* 0x0000000418187981 */ /* 0x000ea2000c1e1900 */
[----:B---3--:R-:W-:Y:S01]  /*03b0*/  FFMA R14, R23, R14, R26 ;  /* 0x0000000e170e7223 */ /* 0x008fe2000000001a */
[----:B------:R-:W-:-:S03]  /*03c0*/  IADD3 R22, PT, PT, R22, 0x8, RZ ;  /* 0x0000000816167810 */ /* 0x000fc60007ffe0ff */
[----:B----4-:R-:W-:Y:S01]  /*03d0*/  FFMA R29, R29, R6, R14 ;  /* 0x000000061d1d7223 */ /* 0x010fe2000000000e */
[----:B------:R-:W-:-:S03]  /*03e0*/  ISETP.NE.AND P1, PT, R22, RZ, PT ;  /* 0x000000ff1600720c */ /* 0x000fc60003f25270 */
[----:B-----5:R-:W-:Y:S01]  /*03f0*/  FFMA R10, R28, R10, R29 ;  /* 0x0000000a1c0a7223 */ /* 0x020fe2000000001d */
[----:B------:R-:W-:-:S03]  /*0400*/  IADD3 R6, P2, PT, R4, 0x20, RZ ;  /* 0x0000002004067810 */ /* 0x000fc60007f5e0ff */
[----:B------:R-:W-:Y:S01]  /*0410*/  FFMA R8, R7, R8, R10 ;  /* 0x0000000807087223 */ /* 0x000fe2000000000a */
[----:B------:R-:W-:Y:S02]  /*0420*/  IADD3.X R7, PT, PT, RZ, R5, RZ, P2, !PT ;  /* 0x00000005ff077210 */ /* 0x000fe400017fe4ff */
[----:B------:R-:W-:Y:S01]  /*0430*/  LEA R18, R3, R18, 0x3 ;  /* 0x0000001203127211 */ /* 0x000fe200078e18ff */
[----:B------:R-:W-:-:S04]  /*0440*/  FFMA R9, R9, R12, R8 ;  /* 0x0000000c09097223 */ /* 0x000fc80000000008 */
[----:B--2---:R-:W-:-:S04]  /*0450*/  FFMA R16, R16, R15, R9 ;  /* 0x0000000f10107223 */ /* 0x004fc80000000009 */
[----:B------:R-:W-:Y:S01]  /*0460*/  FFMA R24, R11, R24, R16 ;  /* 0x000000180b187223 */ /* 0x000fe20000000010 */
[----:B------:R-:W-:Y:S06]  /*0470*/  @P1 BRA `(.L_x_2) ;  /* 0xfffffffc005c1947 */ /* 0x000fec000383ffff */
.L_x_1:
[----:B------:R-:W-:Y:S05]  /*0480*/  @!P0 BRA `(.L_x_0) ;  /* 0x0000000000fc8947 */ /* 0x000fea0003800000 */
[----:B------:R-:W-:Y:S02]  /*0490*/  ISETP.GE.U32.AND P1, PT, R27, 0x4, PT ;  /* 0x000000041b00780c */ /* 0x000fe40003f26070 */
[----:B------:R-:W-:-:S04]  /*04a0*/  LOP3.LUT R16, R2, 0x3, RZ, 0xc0, !PT ;  /* 0x0000000302107812 */ /* 0x000fc800078ec0ff */
[----:B------:R-:W-:-:S07]  /*04b0*/  ISETP.NE.AND P0, PT, R16, RZ, PT ;  /* 0x000000ff1000720c */ /* 0x000fce0003f05270 */
[----:B------:R-:W-:Y:S06]  /*04c0*/  @!P1 BRA `(.L_x_3) ;  /* 0x00000000006c9947 */ /* 0x000fec0003800000 */
[----:B------:R-:W0:Y:S01]  /*04d0*/  LDC.64 R6, c[0x0][0x388] ;  /* 0x0000e200ff067b82 */ /* 0x000e220000000a00 */
[----:B------:R-:W1:Y:S01]  /*04e0*/  LDCU.64 UR6, c[0x0][0x380] ;  /* 0x00007000ff0677ac */ /* 0x000e620008000a00 */
[----:B------:R-:W-:Y:S01]  /*04f0*/  IMAD R9, R21, R3, R0 ;  /* 0x0000000315097224 */ /* 0x000fe200078e0200 */
[CC--:B------:R-:W-:Y:S02]  /*0500*/  IADD3 R5, PT, PT, R20.reuse, R21.reuse, RZ ;  /* 0x0000001514057210 */ /* 0x0c0fe40007ffe0ff */
[----:B------:R-:W-:-:S03]  /*0510*/  IADD3 R10, P1, PT, R20, R21, RZ ;  /* 0x00000015140a7210 */ /* 0x000fc60007f3e0ff */
[----:B------:R-:W2:Y:S01]  /*0520*/  LDC.64 R14, c[0x0][0x380] ;  /* 0x0000e000ff0e7b82 */ /* 0x000ea20000000a00 */
[----:B0-----:R-:W-:-:S04]  /*0530*/  IMAD.WIDE R6, R9, 0x4, R6 ;  /* 0x0000000409067825 */ /* 0x001fc800078e0206 */
[----:B------:R-:W-:Y:S02]  /*0540*/  IMAD.WIDE R8, R3, 0x4, R6 ;  /* 0x0000000403087825 */ /* 0x000fe400078e0206 */
[----:B------:R-:W3:Y:S02]  /*0550*/  LDG.E R6, desc[UR4][R6.64] ;  /* 0x0000000406067981 */ /* 0x000ee4000c1e1900 */
[----:B--2---:R-:W-:Y:S01]  /*0560*/  IMAD.WIDE.U32 R14, R5, 0x4, R14 ;  /* 0x00000004050e7825 */ /* 0x004fe200078e000e */
[----:B------:R-:W-:Y:S02]  /*0570*/  IADD3.X R5, PT, PT, RZ, RZ, RZ, P1, !PT ;  /* 0x000000ffff057210 */ /* 0x000fe40000ffe4ff */
[----:B-1----:R-:W-:-:S03]  /*0580*/  LEA R4, P1, R10, UR6, 0x2 ;  /* 0x000000060a047c11 */ /* 0x002fc6000f8210ff */
[----:B------:R-:W3:Y:S01]  /*0590*/  LDG.E R15, desc[UR4][R14.64] ;  /* 0x000000040e0f7981 */ /* 0x000ee2000c1e1900 */
[----:B------:R-:W-:Y:S01]  /*05a0*/  LEA.HI.X R5, R10, UR7, R5, 0x2, P1 ;  /* 0x000000070a057c11 */ /* 0x000fe200088f1405 */
[C---:B------:R-:W-:Y:S02]  /*05b0*/  IMAD.WIDE R10, R3.reuse, 0x4, R8 ;  /* 0x00000004030a7825 */ /* 0x040fe400078e0208 */
[----:B------:R-:W2:Y:S04]  /*05c0*/  LDG.E R8, desc[UR4][R8.64] ;  /* 0x0000000408087981 */ /* 0x000ea8000c1e1900 */
[----:B------:R-:W2:Y:S01]  /*05d0*/  LDG.E R17, desc[UR4][R4.64+0x4] ;  /* 0x0000040404117981 */ /* 0x000ea2000c1e1900 */
[----:B------:R-:W-:-:S03]  /*05e0*/  IMAD.WIDE R12, R3, 0x4, R10 ;  /* 0x00000004030c7825 */ /* 0x000fc600078e020a */
[----:B------:R-:W4:Y:S04]  /*05f0*/  LDG.E R22, desc[UR4][R10.64] ;  /* 0x000000040a167981 */ /* 0x000f28000c1e1900 */
[----:B------:R-:W4:Y:S04]  /*0600*/  LDG.E R18, desc[UR4][R4.64+0x8] ;  /* 0x0000080404127981 */ /* 0x000f28000c1e1900 */
[----:B------:R-:W5:Y:S04]  /*0610*/  LDG.E R26, desc[UR4][R4.64+0xc] ;  /* 0x00000c04041a7981 */ /* 0x000f68000c1e1900 */
[----:B------:R-:W5:Y:S01]  /*0620*/  LDG.E R12, desc[UR4][R12.64] ;  /* 0x000000040c0c7981 */ /* 0x000f62000c1e1900 */
[----:B------:R-:W-:Y:S01]  /*0630*/  IADD3 R21, PT, PT, R21, 0x4, RZ ;  /* 0x0000000415157810 */ /* 0x000fe20007ffe0ff */
[----:B---3--:R-:W-:-:S04]  /*0640*/  FFMA R24, R15, R6, R24 ;  /* 0x000000060f187223 */ /* 0x008fc80000000018 */
[----:B--2---:R-:W-:-:S04]  /*0650*/  FFMA R17, R17, R8, R24 ;  /* 0x0000000811117223 */ /* 0x004fc80000000018 */
[----:B----4-:R-:W-:-:S04]  /*0660*/  FFMA R17, R18, R22, R17 ;  /* 0x0000001612117223 */ /* 0x010fc80000000011 */
[----:B-----5:R-:W-:-:S07]  /*0670*/  FFMA R24, R26, R12, R17 ;  /* 0x0000000c1a187223 */ /* 0x020fce0000000011 */
.L_x_3:
[----:B------:R-:W-:Y:S05]  /*0680*/  @!P0 BRA `(.L_x_0) ;  /* 0x00000000007c8947 */ /* 0x000fea0003800000 */
[----:B------:R-:W-:Y:S01]  /*0690*/  ISETP.NE.AND P1, PT, R16, 0x1, PT ;  /* 0x000000011000780c */ /* 0x000fe20003f25270 */
[----:B------:R-:W0:Y:S01]  /*06a0*/  LDC.64 R12, c[0x0][0x380] ;  /* 0x0000e000ff0c7b82 */ /* 0x000e220000000a00 */
[----:B------:R-:W-:-:S04]  /*06b0*/  LOP3.LUT R2, R2, 0x1, RZ, 0xc0, !PT ;  /* 0x0000000102027812 */ /* 0x000fc800078ec0ff */
[----:B------:R-:W-:-:S03]  /*06c0*/  ISETP.NE.U32.AND P0, PT, R2, 0x1, PT ;  /* 0x000000010200780c */ /* 0x000fc60003f05070 */
[----:B------:R-:W1:Y:S04]  /*06d0*/  LDC.64 R10, c[0x0][0x388] ;  /* 0x0000e200ff0a7b82 */ /* 0x000e680000000a00 */
[CC--:B------:R-:W-:Y:S02]  /*06e0*/  @P1 IADD3 R15, PT, PT, R20.reuse, R21.reuse, RZ ;  /* 0x00000015140f1210 */ /* 0x0c0fe40007ffe0ff */
[----:B------:R-:W-:Y:S02]  /*06f0*/  @P1 IADD3 R2, P2, PT, R20, R21, RZ ;  /* 0x0000001514021210 */ /* 0x000fe40007f5e0ff */
[----:B------:R-:W2:Y:S02]  /*0700*/  @P1 LDC.64 R4, c[0x0][0x380] ;  /* 0x0000e000ff041b82 */ /* 0x000ea40000000a00 */
[----:B------:R-:W-:-:S06]  /*0710*/  @P1 IADD3.X R14, PT, PT, RZ, RZ, RZ, P2, !PT ;  /* 0x000000ffff0e1210 */ /* 0x000fcc00017fe4ff */
[----:B------:R-:W3:Y:S01]  /*0720*/  LDC.64 R6, c[0x0][0x380] ;  /* 0x0000e000ff067b82 */ /* 0x000ee20000000a00 */
[----:B0-----:R-:W-:-:S04]  /*0730*/  @P1 IMAD.WIDE.U32 R12, R15, 0x4, R12 ;  /* 0x000000040f0c1825 */ /* 0x001fc800078e000c */
[C---:B------:R-:W-:Y:S01]  /*0740*/  @P1 IMAD R15, R21.reuse, R3, R0 ;  /* 0x00000003150f1224 */ /* 0x040fe200078e0200 */
[----:B------:R-:W-:Y:S01]  /*0750*/  @P1 IADD3 R21, PT, PT, R21, 0x2, RZ ;  /* 0x0000000215151810 */ /* 0x000fe20007ffe0ff */
[----:B------:R-:W4:Y:S01]  /*0760*/  @P1 LDG.E R13, desc[UR4][R12.64] ;  /* 0x000000040c0d1981 */ /* 0x000f22000c1e1900 */
[----:B------:R-:W0:Y:S01]  /*0770*/  LDC.64 R8, c[0x0][0x388] ;  /* 0x0000e200ff087b82 */ /* 0x000e220000000a00 */
[----:B-1----:R-:W-:Y:S01]  /*0780*/  @P1 IMAD.WIDE R10, R15, 0x4, R10 ;  /* 0x000000040f0a1825 */ /* 0x002fe200078e020a */
[----:B------:R-:W-:Y:S02]  /*0790*/  @!P0 IADD3 R17, PT, PT, R20, R21, RZ ;  /* 0x0000001514118210 */ /* 0x000fe40007ffe0ff */
[----:B--2---:R-:W-:Y:S01]  /*07a0*/  @P1 LEA R4, P2, R2, R4, 0x2 ;  /* 0x0000000402041211 */ /* 0x004fe200078410ff */
[----:B------:R-:W-:-:S03]  /*07b0*/  @!P0 IMAD R21, R21, R3, R0 ;  /* 0x0000000315158224 */ /* 0x000fc600078e0200 */
[----:B------:R-:W-:Y:S01]  /*07c0*/  @P1 LEA.HI.X R5, R2, R5, R14, 0x2, P2 ;  /* 0x0000000502051211 */ /* 0x000fe200010f140e */
[----:B------:R-:W-:Y:S01]  /*07d0*/  @P1 IMAD.WIDE R14, R3, 0x4, R10 ;  /* 0x00000004030e1825 */ /* 0x000fe200078e020a */
[----:B------:R-:W4:Y:S03]  /*07e0*/  @P1 LDG.E R2, desc[UR4][R10.64] ;  /* 0x000000040a021981 */ /* 0x000f26000c1e1900 */
[----:B---3--:R-:W-:Y:S01]  /*07f0*/  @!P0 IMAD.WIDE.U32 R6, R17, 0x4, R6 ;  /* 0x0000000411068825 */ /* 0x008fe200078e0006 */
[----:B------:R-:W2:Y:S04]  /*0800*/  @P1 LDG.E R5, desc[UR4][R4.64+0x4] ;  /* 0x0000040404051981 */ /* 0x000ea8000c1e1900 */
[----:B------:R-:W2:Y:S01]  /*0810*/  @P1 LDG.E R14, desc[UR4][R14.64] ;  /* 0x000000040e0e1981 */ /* 0x000ea2000c1e1900 */
[----:B0-----:R-:W-:-:S03]  /*0820*/  @!P0 IMAD.WIDE R8, R21, 0x4, R8 ;  /* 0x0000000415088825 */ /* 0x001fc600078e0208 */
[----:B------:R-:W3:Y:S04]  /*0830*/  @!P0 LDG.E R7, desc[UR4][R6.64] ;  /* 0x0000000406078981 */ /* 0x000ee8000c1e1900 */
[----:B------:R-:W3:Y:S01]  /*0840*/  @!P0 LDG.E R8, desc[UR4][R8.64] ;  /* 0x0000000408088981 */ /* 0x000ee2000c1e1900 */
[----:B----4-:R-:W-:-:S04]  /*0850*/  @P1 FFMA R2, R13, R2, R24 ;  /* 0x000000020d021223 */ /* 0x010fc80000000018 */
[----:B--2---:R-:W-:-:S04]  /*0860*/  @P1 FFMA R24, R5, R14, R2 ;  /* 0x0000000e05181223 */ /* 0x004fc80000000002 */
[----:B---3--:R-:W-:-:S07]  /*0870*/  @!P0 FFMA R24, R7, R8, R24 ;  /* 0x0000000807188223 */ /* 0x008fce0000000018 */
.L_x_0:
[----:B------:R-:W0:Y:S01]  /*0880*/  LDC.64 R4, c[0x0][0x390] ;  /* 0x0000e400ff047b82 */ /* 0x000e220000000a00 */
[----:B------:R-:W-:-:S04]  /*0890*/  IMAD R3, R19, R3, R0 ;  /* 0x0000000313037224 */ /* 0x000fc800078e0200 */
[----:B0-----:R-:W-:-:S05]  /*08a0*/  IMAD.WIDE R2, R3, 0x4, R4 ;  /* 0x0000000403027825 */ /* 0x001fca00078e0204 */
[----:B------:R-:W-:Y:S01]  /*08b0*/  STG.E desc[UR4][R2.64], R24 ;  /* 0x0000001802007986 */ /* 0x000fe2000c101904 */
[----:B------:R-:W-:Y:S05]  /*08c0*/  EXIT ;  /* 0x000000000000794d */ /* 0x000fea0003800000 */
.L_x_4:
[----:B------:R-:W-:-:S00]  /*08d0*/  BRA `(.L_x_4) ;  /* 0xfffffffc00fc7947 */ /* 0x000fc0000383ffff */
[----:B------:R-:W-:-:S00]  /*08e0*/  NOP ;  /* 0x0000000000007918 */ /* 0x000fc00000000000 */
        /* <DEDUP_REMOVED lines=9> */
.L_x_5:


//--------------------- .nv.shared.reserved.0     --------------------------
	.section	.nv.shared.reserved.0,"aw",@nobits
	.weak		__nv_reservedSMEM_offset_0_alias
	.size		__nv_reservedSMEM_offset_0_alias, 0, 64
	.other		__nv_reservedSMEM_offset_0_alias,@"STO_CUDA_RESERVED_SHARED STV_DEFAULT"
__nv_reservedSMEM_offset_0_alias:
	.zero		0
	.zero		64


//--------------------- .nv.constant0._Z14MatrixMultiplyPfS_S_iii --------------------------
	.section	.nv.constant0._Z14MatrixMultiplyPfS_S_iii,"a",@progbits
	.sectionflags	@""
	.align	4
.nv.constant0._Z14MatrixMultiplyPfS_S_iii:
	.zero		932


//--------------------- SYMBOLS --------------------------

	.type		.nv.reservedSmem.offset0,@object
	.size		.nv.reservedSmem.offset0,0x4
